//
// Generated by NVIDIA NVVM Compiler
//
// Compiler Build ID: CL-36424714
// Cuda compilation tools, release 13.0, V13.0.88
// Based on NVVM 20.0.0
//

.version 9.0
.target sm_100
.address_size 64

	// .globl	_Z6scalarPiS_i
// _ZZ6scalarPiS_iE4a_sh has been demoted

.visible .entry _Z6scalarPiS_i(
	.param .u64 .ptr .align 1 _Z6scalarPiS_i_param_0,
	.param .u64 .ptr .align 1 _Z6scalarPiS_i_param_1,
	.param .u32 _Z6scalarPiS_i_param_2
)
{
	.reg .pred 	%p<3>;
	.reg .b32 	%r<80>;
	.reg .b64 	%rd<9>;
	// demoted variable
	.shared .align 4 .b8 _ZZ6scalarPiS_iE4a_sh[128];
	ld.param.u64 	%rd1, [_Z6scalarPiS_i_param_0];
	ld.param.u64 	%rd2, [_Z6scalarPiS_i_param_1];
	ld.param.u32 	%r4, [_Z6scalarPiS_i_param_2];
	mov.u32 	%r1, %ctaid.x;
	shl.b32 	%r5, %r1, 5;
	mov.u32 	%r2, %tid.x;
	add.s32 	%r6, %r5, %r2;
	shl.b32 	%r7, %r4, 9;
	add.s32 	%r3, %r6, %r7;
	setp.gt.s32 	%p1, %r3, 99999;
	@%p1 bra 	$L__BB0_2;
	cvta.to.global.u64 	%rd3, %rd1;
	mul.wide.s32 	%rd4, %r3, 4;
	add.s64 	%rd5, %rd3, %rd4;
	ld.global.u32 	%r12, [%rd5];
	shl.b32 	%r13, %r2, 2;
	mov.u32 	%r14, _ZZ6scalarPiS_iE4a_sh;
	add.s32 	%r15, %r14, %r13;
	st.shared.u32 	[%r15], %r12;
	bra.uni 	$L__BB0_3;
$L__BB0_2:
	shl.b32 	%r8, %r2, 2;
	mov.u32 	%r9, _ZZ6scalarPiS_iE4a_sh;
	add.s32 	%r10, %r9, %r8;
	mov.b32 	%r11, 0;
	st.shared.u32 	[%r10], %r11;
$L__BB0_3:
	bar.sync 	0;
	setp.ne.s32 	%p2, %r2, 0;
	@%p2 bra 	$L__BB0_5;
	ld.shared.u32 	%r16, [_ZZ6scalarPiS_iE4a_sh];
	mul.lo.s32 	%r17, %r16, %r16;
	ld.shared.u32 	%r18, [_ZZ6scalarPiS_iE4a_sh+4];
	mad.lo.s32 	%r19, %r18, %r18, %r17;
	ld.shared.u32 	%r20, [_ZZ6scalarPiS_iE4a_sh+8];
	mad.lo.s32 	%r21, %r20, %r20, %r19;
	ld.shared.u32 	%r22, [_ZZ6scalarPiS_iE4a_sh+12];
	mad.lo.s32 	%r23, %r22, %r22, %r21;
	ld.shared.u32 	%r24, [_ZZ6scalarPiS_iE4a_sh+16];
	mad.lo.s32 	%r25, %r24, %r24, %r23;
	ld.shared.u32 	%r26, [_ZZ6scalarPiS_iE4a_sh+20];
	mad.lo.s32 	%r27, %r26, %r26, %r25;
	ld.shared.u32 	%r28, [_ZZ6scalarPiS_iE4a_sh+24];
	mad.lo.s32 	%r29, %r28, %r28, %r27;
	ld.shared.u32 	%r30, [_ZZ6scalarPiS_iE4a_sh+28];
	mad.lo.s32 	%r31, %r30, %r30, %r29;
	ld.shared.u32 	%r32, [_ZZ6scalarPiS_iE4a_sh+32];
	mad.lo.s32 	%r33, %r32, %r32, %r31;
	ld.shared.u32 	%r34, [_ZZ6scalarPiS_iE4a_sh+36];
	mad.lo.s32 	%r35, %r34, %r34, %r33;
	ld.shared.u32 	%r36, [_ZZ6scalarPiS_iE4a_sh+40];
	mad.lo.s32 	%r37, %r36, %r36, %r35;
	ld.shared.u32 	%r38, [_ZZ6scalarPiS_iE4a_sh+44];
	mad.lo.s32 	%r39, %r38, %r38, %r37;
	ld.shared.u32 	%r40, [_ZZ6scalarPiS_iE4a_sh+48];
	mad.lo.s32 	%r41, %r40, %r40, %r39;
	ld.shared.u32 	%r42, [_ZZ6scalarPiS_iE4a_sh+52];
	mad.lo.s32 	%r43, %r42, %r42, %r41;
	ld.shared.u32 	%r44, [_ZZ6scalarPiS_iE4a_sh+56];
	mad.lo.s32 	%r45, %r44, %r44, %r43;
	ld.shared.u32 	%r46, [_ZZ6scalarPiS_iE4a_sh+60];
	mad.lo.s32 	%r47, %r46, %r46, %r45;
	ld.shared.u32 	%r48, [_ZZ6scalarPiS_iE4a_sh+64];
	mad.lo.s32 	%r49, %r48, %r48, %r47;
	ld.shared.u32 	%r50, [_ZZ6scalarPiS_iE4a_sh+68];
	mad.lo.s32 	%r51, %r50, %r50, %r49;
	ld.shared.u32 	%r52, [_ZZ6scalarPiS_iE4a_sh+72];
	mad.lo.s32 	%r53, %r52, %r52, %r51;
	ld.shared.u32 	%r54, [_ZZ6scalarPiS_iE4a_sh+76];
	mad.lo.s32 	%r55, %r54, %r54, %r53;
	ld.shared.u32 	%r56, [_ZZ6scalarPiS_iE4a_sh+80];
	mad.lo.s32 	%r57, %r56, %r56, %r55;
	ld.shared.u32 	%r58, [_ZZ6scalarPiS_iE4a_sh+84];
	mad.lo.s32 	%r59, %r58, %r58, %r57;
	ld.shared.u32 	%r60, [_ZZ6scalarPiS_iE4a_sh+88];
	mad.lo.s32 	%r61, %r60, %r60, %r59;
	ld.shared.u32 	%r62, [_ZZ6scalarPiS_iE4a_sh+92];
	mad.lo.s32 	%r63, %r62, %r62, %r61;
	ld.shared.u32 	%r64, [_ZZ6scalarPiS_iE4a_sh+96];
	mad.lo.s32 	%r65, %r64, %r64, %r63;
	ld.shared.u32 	%r66, [_ZZ6scalarPiS_iE4a_sh+100];
	mad.lo.s32 	%r67, %r66, %r66, %r65;
	ld.shared.u32 	%r68, [_ZZ6scalarPiS_iE4a_sh+104];
	mad.lo.s32 	%r69, %r68, %r68, %r67;
	ld.shared.u32 	%r70, [_ZZ6scalarPiS_iE4a_sh+108];
	mad.lo.s32 	%r71, %r70, %r70, %r69;
	ld.shared.u32 	%r72, [_ZZ6scalarPiS_iE4a_sh+112];
	mad.lo.s32 	%r73, %r72, %r72, %r71;
	ld.shared.u32 	%r74, [_ZZ6scalarPiS_iE4a_sh+116];
	mad.lo.s32 	%r75, %r74, %r74, %r73;
	ld.shared.u32 	%r76, [_ZZ6scalarPiS_iE4a_sh+120];
	mad.lo.s32 	%r77, %r76, %r76, %r75;
	ld.shared.u32 	%r78, [_ZZ6scalarPiS_iE4a_sh+124];
	mad.lo.s32 	%r79, %r78, %r78, %r77;
	cvta.to.global.u64 	%rd6, %rd2;
	mul.wide.u32 	%rd7, %r1, 4;
	add.s64 	%rd8, %rd6, %rd7;
	st.global.u32 	[%rd8], %r79;
$L__BB0_5:
	ret;

}


// ===== COMPILED SASS (sm_100) =====

	.target	sm_100

	.elftype	@"ET_EXEC"


//--------------------- .note.nv.tkinfo           --------------------------
	.section	.note.nv.tkinfo,"",@"SHT_NOTE"
	.sectionflags	@"SHF_NOTE_NV_TKINFO"
	.tkinfo
        /*0018*/ 	.word	0x00000002
        /*0030*/ 	.string	""
        /*0030*/ 	.string	"ptxas"
        /*0030*/ 	.string	"Cuda compilation tools, release 13.0, V13.0.88"
        /*0030*/ 	.string	"Build cuda_13.0.r13.0/compiler.36424714_0"
        /*0030*/ 	.string	"-arch sm_100 -m 64 "



//--------------------- .note.nv.cuinfo           --------------------------
	.section	.note.nv.cuinfo,"",@"SHT_NOTE"
	.sectionflags	@"SHF_NOTE_NV_CUINFO"
        /*0018*/ 	.short	0x0002
        /*001a*/ 	.short	0x0064
        /*001c*/ 	.short	0x0082
	.zero		2


//--------------------- .nv.info                  --------------------------
	.section	.nv.info,"",@"SHT_CUDA_INFO"
	.align	4


	//----- nvinfo : EIATTR_REGCOUNT
	.align		4
        /*0000*/ 	.byte	0x04, 0x2f
        /*0002*/ 	.short	(.L_1 - .L_0)
	.align		4
.L_0:
        /*0004*/ 	.word	index@(_Z6scalarPiS_i)
        /*0008*/ 	.word	0x00000016


	//----- nvinfo : EIATTR_FRAME_SIZE
	.align		4
.L_1:
        /*000c*/ 	.byte	0x04, 0x11
        /*000e*/ 	.short	(.L_3 - .L_2)
	.align		4
.L_2:
        /*0010*/ 	.word	index@(_Z6scalarPiS_i)
        /*0014*/ 	.word	0x00000000


	//----- nvinfo : EIATTR_MIN_STACK_SIZE
	.align		4
.L_3:
        /*0018*/ 	.byte	0x04, 0x12
        /*001a*/ 	.short	(.L_5 - .L_4)
	.align		4
.L_4:
        /*001c*/ 	.word	index@(_Z6scalarPiS_i)
        /*0020*/ 	.word	0x00000000
.L_5:


//--------------------- .nv.compat                --------------------------
	.section	.nv.compat,"",@"SHT_CUDA_COMPAT_INFO"
	.align	4
        /*0000*/ 	.byte	0x02, 0x09, 0x00, 0x00, 0x02, 0x02, 0x01, 0x00, 0x02, 0x05, 0x05, 0x00, 0x03, 0x07, 0x01, 0x01
        /*0010*/ 	.byte	0x02, 0x03, 0x00, 0x00, 0x02, 0x06, 0x01, 0x00, 0x04, 0x0b, 0x08, 0x00, 0x09, 0x00, 0x00, 0x00
        /*0020*/ 	.byte	0x00, 0x00, 0x00, 0x00


//--------------------- .nv.info._Z6scalarPiS_i   --------------------------
	.section	.nv.info._Z6scalarPiS_i,"",@"SHT_CUDA_INFO"
	.sectionflags	@""
	.align	4


	//----- nvinfo : EIATTR_CUDA_API_VERSION
	.align		4
        /*0000*/ 	.byte	0x04, 0x37
        /*0002*/ 	.short	(.L_7 - .L_6)
.L_6:
        /*0004*/ 	.word	0x00000082


	//----- nvinfo : EIATTR_KPARAM_INFO
	.align		4
.L_7:
        /*0008*/ 	.byte	0x04, 0x17
        /*000a*/ 	.short	(.L_9 - .L_8)
.L_8:
        /*000c*/ 	.word	0x00000000
        /*0010*/ 	.short	0x0002
        /*0012*/ 	.short	0x0010
        /*0014*/ 	.byte	0x00, 0xf0, 0x11, 0x00


	//----- nvinfo : EIATTR_KPARAM_INFO
	.align		4
.L_9:
        /*0018*/ 	.byte	0x04, 0x17
        /*001a*/ 	.short	(.L_11 - .L_10)
.L_10:
        /*001c*/ 	.word	0x00000000
        /*0020*/ 	.short	0x0001
        /*0022*/ 	.short	0x0008
        /*0024*/ 	.byte	0x00, 0xf5, 0x21, 0x00


	//----- nvinfo : EIATTR_KPARAM_INFO
	.align		4
.L_11:
        /*0028*/ 	.byte	0x04, 0x17
        /*002a*/ 	.short	(.L_13 - .L_12)
.L_12:
        /*002c*/ 	.word	0x00000000
        /*0030*/ 	.short	0x0000
        /*0032*/ 	.short	0x0000
        /*0034*/ 	.byte	0x00, 0xf5, 0x21, 0x00


	//----- nvinfo : EIATTR_SPARSE_MMA_MASK
	.align		4
.L_13:
        /*0038*/ 	.byte	0x03, 0x50
        /*003a*/ 	.short	0x0000


	//----- nvinfo : EIATTR_MAXREG_COUNT
	.align		4
        /*003c*/ 	.byte	0x03, 0x1b
        /*003e*/ 	.short	0x00ff


	//----- nvinfo : EIATTR_NUM_BARRIERS
	.align		4
        /*0040*/ 	.byte	0x02, 0x4c
        /*0042*/ 	.byte	0x01
	.zero		1


	//----- nvinfo : EIATTR_MERCURY_ISA_VERSION
	.align		4
        /*0044*/ 	.byte	0x03, 0x5f
        /*0046*/ 	.short	0x0101


	//----- nvinfo : EIATTR_VRC_CTA_INIT_COUNT
	.align		4
        /*0048*/ 	.byte	0x02, 0x4a
	.zero		1
	.zero		1


	//----- nvinfo : EIATTR_EXIT_INSTR_OFFSETS
	.align		4
        /*004c*/ 	.byte	0x04, 0x1c
        /*004e*/ 	.short	(.L_15 - .L_14)


	//   ....[0]....
.L_14:
        /*0050*/ 	.word	0x000001d0


	//   ....[1]....
        /*0054*/ 	.word	0x00000490


	//----- nvinfo : EIATTR_CRS_STACK_SIZE
	.align		4
.L_15:
        /*0058*/ 	.byte	0x04, 0x1e
        /*005a*/ 	.short	(.L_17 - .L_16)
.L_16:
        /*005c*/ 	.word	0x00000000


	//----- nvinfo : EIATTR_CBANK_PARAM_SIZE
	.align		4
.L_17:
        /*0060*/ 	.byte	0x03, 0x19
        /*0062*/ 	.short	0x0014


	//----- nvinfo : EIATTR_PARAM_CBANK
	.align		4
        /*0064*/ 	.byte	0x04, 0x0a
        /*0066*/ 	.short	(.L_19 - .L_18)
	.align		4
.L_18:
        /*0068*/ 	.word	index@(.nv.constant0._Z6scalarPiS_i)
        /*006c*/ 	.short	0x0380
        /*006e*/ 	.short	0x0014


	//----- nvinfo : EIATTR_SW_WAR
	.align		4
.L_19:
        /*0070*/ 	.byte	0x04, 0x36
        /*0072*/ 	.short	(.L_21 - .L_20)
.L_20:
        /*0074*/ 	.word	0x00000008
.L_21:


//--------------------- .nv.callgraph             --------------------------
	.section	.nv.callgraph,"",@"SHT_CUDA_CALLGRAPH"
	.align	4
	.sectionentsize	8
	.align		4
        /*0000*/ 	.word	0x00000000
	.align		4
        /*0004*/ 	.word	0xffffffff
	.align		4
        /*0008*/ 	.word	0x00000000
	.align		4
        /*000c*/ 	.word	0xfffffffe
	.align		4
        /*0010*/ 	.word	0x00000000
	.align		4
        /*0014*/ 	.word	0xfffffffd
	.align		4
        /*0018*/ 	.word	0x00000000
	.align		4
        /*001c*/ 	.word	0xfffffffc


//--------------------- .text._Z6scalarPiS_i      --------------------------
	.section	.text._Z6scalarPiS_i,"ax",@progbits
	.align	128
        .global         _Z6scalarPiS_i
        .type           _Z6scalarPiS_i,@function
        .size           _Z6scalarPiS_i,(.L_x_4 - _Z6scalarPiS_i)
        .other          _Z6scalarPiS_i,@"STO_CUDA_ENTRY STV_DEFAULT"
_Z6scalarPiS_i:
.text._Z6scalarPiS_i:
[----:B------:R-:W-:Y:S01]  /*0000*/  LDC R1, c[0x0][0x37c] ;  /* 0x0000df00ff017b82 */ /* 0x000fe20000000800 */
[----:B------:R-:W0:Y:S07]  /*0010*/  S2R R0, SR_CTAID.X ;  /* 0x0000000000007919 */ /* 0x000e2e0000002500 */
[----:B------:R-:W1:Y:S01]  /*0020*/  LDC R3, c[0x0][0x390] ;  /* 0x0000e400ff037b82 */ /* 0x000e620000000800 */
[----:B------:R-:W2:Y:S01]  /*0030*/  LDCU.64 UR6, c[0x0][0x358] ;  /* 0x00006b00ff0677ac */ /* 0x000ea20008000a00 */
[----:B------:R-:W-:Y:S01]  /*0040*/  BSSY.RECONVERGENT B0, `(.L_x_0) ;  /* 0x0000016000007945 */ /* 0x000fe20003800200 */
[----:B------:R-:W0:Y:S02]  /*0050*/  S2R R7, SR_TID.X ;  /* 0x0000000000077919 */ /* 0x000e240000002100 */
[----:B0-----:R-:W-:-:S04]  /*0060*/  LEA R2, R0, R7, 0x5 ;  /* 0x0000000700027211 */ /* 0x001fc800078e28ff */
[----:B-1----:R-:W-:-:S04]  /*0070*/  LEA R3, R3, R2, 0x9 ;  /* 0x0000000203037211 */ /* 0x002fc800078e48ff */
[----:B------:R-:W-:-:S13]  /*0080*/  ISETP.GT.AND P0, PT, R3, 0x1869f, PT ;  /* 0x0001869f0300780c */ /* 0x000fda0003f04270 */
[----:B--2---:R-:W-:Y:S05]  /*0090*/  @P0 BRA `(.L_x_1) ;  /* 0x0000000000280947 */ /* 0x004fea0003800000 */
[----:B------:R-:W0:Y:S02]  /*00a0*/  LDC.64 R4, c[0x0][0x380] ;  /* 0x0000e000ff047b82 */ /* 0x000e240000000a00 */
[----:B0-----:R-:W-:-:S06]  /*00b0*/  IMAD.WIDE R4, R3, 0x4, R4 ;  /* 0x0000000403047825 */ /* 0x001fcc00078e0204 */
[----:B------:R-:W2:Y:S01]  /*00c0*/  LDG.E R4, desc[UR6][R4.64] ;  /* 0x0000000604047981 */ /* 0x000ea2000c1e1900 */
[----:B------:R-:W0:Y:S01]  /*00d0*/  S2UR UR5, SR_CgaCtaId ;  /* 0x00000000000579c3 */ /* 0x000e220000008800 */
[----:B------:R-:W-:Y:S02]  /*00e0*/  UMOV UR4, 0x400 ;  /* 0x0000040000047882 */ /* 0x000fe40000000000 */
[----:B0-----:R-:W-:-:S06]  /*00f0*/  ULEA UR4, UR5, UR4, 0x18 ;  /* 0x0000000405047291 */ /* 0x001fcc000f8ec0ff */
[----:B------:R-:W-:-:S04]  /*0100*/  MOV R2, UR4 ;  /* 0x0000000400027c02 */ /* 0x000fc80008000f00 */
[----:B------:R-:W-:-:S05]  /*0110*/  LEA R3, R7, R2, 0x2 ;  /* 0x0000000207037211 */ /* 0x000fca00078e10ff */
[----:B--2---:R1:W-:Y:S01]  /*0120*/  STS [R3], R4 ;  /* 0x0000000403007388 */ /* 0x0043e20000000800 */
[----:B------:R-:W-:Y:S05]  /*0130*/  BRA `(.L_x_2) ;  /* 0x0000000000187947 */ /* 0x000fea0003800000 */
.L_x_1:
[----:B------:R-:W0:Y:S01]  /*0140*/  S2UR UR5, SR_CgaCtaId ;  /* 0x00000000000579c3 */ /* 0x000e220000008800 */
[----:B------:R-:W-:Y:S02]  /*0150*/  UMOV UR4, 0x400 ;  /* 0x0000040000047882 */ /* 0x000fe40000000000 */
[----:B0-----:R-:W-:-:S06]  /*0160*/  ULEA UR4, UR5, UR4, 0x18 ;  /* 0x0000000405047291 */ /* 0x001fcc000f8ec0ff */
[----:B------:R-:W-:-:S04]  /*0170*/  MOV R2, UR4 ;  /* 0x0000000400027c02 */ /* 0x000fc80008000f00 */
[----:B------:R-:W-:-:S05]  /*0180*/  LEA R3, R7, R2, 0x2 ;  /* 0x0000000207037211 */ /* 0x000fca00078e10ff */
[----:B------:R0:W-:Y:S02]  /*0190*/  STS [R3], RZ ;  /* 0x000000ff03007388 */ /* 0x0001e40000000800 */
.L_x_2:
[----:B------:R-:W-:Y:S05]  /*01a0*/  BSYNC.RECONVERGENT B0 ;  /* 0x0000000000007941 */ /* 0x000fea0003800200 */
.L_x_0:
[----:B------:R-:W-:Y:S01]  /*01b0*/  BAR.SYNC.DEFER_BLOCKING 0x0 ;  /* 0x0000000000007b1d */ /* 0x000fe20000010000 */
[----:B------:R-:W-:-:S13]  /*01c0*/  ISETP.NE.AND P0, PT, R7, RZ, PT ;  /* 0x000000ff0700720c */ /* 0x000fda0003f05270 */
[----:B------:R-:W-:Y:S05]  /*01d0*/  @P0 EXIT ;  /* 0x000000000000094d */ /* 0x000fea0003800000 */
[----:B------:R-:W2:Y:S04]  /*01e0*/  LDS.128 R8, [R2] ;  /* 0x0000000002087984 */ /* 0x000ea80000000c00 */
[----:B------:R-:W3:Y:S04]  /*01f0*/  LDS.128 R12, [R2+0x10] ;  /* 0x00001000020c7984 */ /* 0x000ee80000000c00 */
[----:B------:R-:W4:Y:S04]  /*0200*/  LDS.128 R16, [R2+0x20] ;  /* 0x0000200002107984 */ /* 0x000f280000000c00 */
[----:B-1----:R-:W1:Y:S01]  /*0210*/  LDS.128 R4, [R2+0x30] ;  /* 0x0000300002047984 */ /* 0x002e620000000c00 */
[----:B--2---:R-:W-:-:S04]  /*0220*/  IMAD R8, R8, R8, RZ ;  /* 0x0000000808087224 */ /* 0x004fc800078e02ff */
[----:B------:R-:W-:-:S04]  /*0230*/  IMAD R9, R9, R9, R8 ;  /* 0x0000000909097224 */ /* 0x000fc800078e0208 */
[----:B------:R-:W-:-:S04]  /*0240*/  IMAD R10, R10, R10, R9 ;  /* 0x0000000a0a0a7224 */ /* 0x000fc800078e0209 */
[----:B------:R-:W-:-:S04]  /*0250*/  IMAD R11, R11, R11, R10 ;  /* 0x0000000b0b0b7224 */ /* 0x000fc800078e020a */
[----:B---3--:R-:W-:Y:S02]  /*0260*/  IMAD R12, R12, R12, R11 ;  /* 0x0000000c0c0c7224 */ /* 0x008fe400078e020b */
[----:B------:R-:W2:Y:S02]  /*0270*/  LDS.128 R8, [R2+0x40] ;  /* 0x0000400002087984 */ /* 0x000ea40000000c00 */
[----:B------:R-:W-:-:S04]  /*0280*/  IMAD R13, R13, R13, R12 ;  /* 0x0000000d0d0d7224 */ /* 0x000fc800078e020c */
[----:B------:R-:W-:-:S04]  /*0290*/  IMAD R14, R14, R14, R13 ;  /* 0x0000000e0e0e7224 */ /* 0x000fc800078e020d */
[----:B------:R-:W-:-:S04]  /*02a0*/  IMAD R15, R15, R15, R14 ;  /* 0x0000000f0f0f7224 */ /* 0x000fc800078e020e */
[----:B----4-:R-:W-:Y:S02]  /*02b0*/  IMAD R16, R16, R16, R15 ;  /* 0x0000001010107224 */ /* 0x010fe400078e020f */
[----:B------:R-:W3:Y:S02]  /*02c0*/  LDS.128 R12, [R2+0x50] ;  /* 0x00005000020c7984 */ /* 0x000ee40000000c00 */
[----:B------:R-:W-:-:S04]  /*02d0*/  IMAD R17, R17, R17, R16 ;  /* 0x0000001111117224 */ /* 0x000fc800078e0210 */
[----:B------:R-:W-:-:S04]  /*02e0*/  IMAD R18, R18, R18, R17 ;  /* 0x0000001212127224 */ /* 0x000fc800078e0211 */
[----:B------:R-:W-:-:S04]  /*02f0*/  IMAD R19, R19, R19, R18 ;  /* 0x0000001313137224 */ /* 0x000fc800078e0212 */
[----:B-1----:R-:W-:Y:S02]  /*0300*/  IMAD R4, R4, R4, R19 ;  /* 0x0000000404047224 */ /* 0x002fe400078e0213 */
[----:B------:R-:W1:Y:S02]  /*0310*/  LDS.128 R16, [R2+0x60] ;  /* 0x0000600002107984 */ /* 0x000e640000000c00 */
[----:B------:R-:W-:-:S04]  /*0320*/  IMAD R5, R5, R5, R4 ;  /* 0x0000000505057224 */ /* 0x000fc800078e0204 */
[----:B------:R-:W-:-:S04]  /*0330*/  IMAD R6, R6, R6, R5 ;  /* 0x0000000606067224 */ /* 0x000fc800078e0205 */
[----:B------:R-:W-:-:S04]  /*0340*/  IMAD R7, R7, R7, R6 ;  /* 0x0000000707077224 */ /* 0x000fc800078e0206 */
[----:B--2---:R-:W-:Y:S02]  /*0350*/  IMAD R8, R8, R8, R7 ;  /* 0x0000000808087224 */ /* 0x004fe400078e0207 */
[----:B------:R0:W2:Y:S02]  /*0360*/  LDS.128 R4, [R2+0x70] ;  /* 0x0000700002047984 */ /* 0x0000a40000000c00 */
[----:B------:R-:W-:-:S04]  /*0370*/  IMAD R9, R9, R9, R8 ;  /* 0x0000000909097224 */ /* 0x000fc800078e0208 */
[----:B------:R-:W-:Y:S02]  /*0380*/  IMAD R10, R10, R10, R9 ;  /* 0x0000000a0a0a7224 */ /* 0x000fe400078e0209 */
[----:B------:R-:W0:Y:S02]  /*0390*/  LDC.64 R8, c[0x0][0x388] ;  /* 0x0000e200ff087b82 */ /* 0x000e240000000a00 */
[----:B------:R-:W-:-:S04]  /*03a0*/  IMAD R11, R11, R11, R10 ;  /* 0x0000000b0b0b7224 */ /* 0x000fc800078e020a */
[----:B---3--:R-:W-:-:S04]  /*03b0*/  IMAD R12, R12, R12, R11 ;  /* 0x0000000c0c0c7224 */ /* 0x008fc800078e020b */
[----:B------:R-:W-:-:S04]  /*03c0*/  IMAD R13, R13, R13, R12 ;  /* 0x0000000d0d0d7224 */ /* 0x000fc800078e020c */
[----:B------:R-:W-:-:S04]  /*03d0*/  IMAD R14, R14, R14, R13 ;  /* 0x0000000e0e0e7224 */ /* 0x000fc800078e020d */
[----:B------:R-:W-:-:S04]  /*03e0*/  IMAD R15, R15, R15, R14 ;  /* 0x0000000f0f0f7224 */ /* 0x000fc800078e020e */
[----:B-1----:R-:W-:Y:S02]  /*03f0*/  IMAD R16, R16, R16, R15 ;  /* 0x0000001010107224 */ /* 0x002fe400078e020f */
[----:B0-----:R-:W-:-:S04]  /*0400*/  IMAD.WIDE.U32 R2, R0, 0x4, R8 ;  /* 0x0000000400027825 */ /* 0x001fc800078e0008 */
[----:B------:R-:W-:-:S04]  /*0410*/  IMAD R17, R17, R17, R16 ;  /* 0x0000001111117224 */ /* 0x000fc800078e0210 */
[----:B------:R-:W-:-:S04]  /*0420*/  IMAD R18, R18, R18, R17 ;  /* 0x0000001212127224 */ /* 0x000fc800078e0211 */
[----:B------:R-:W-:-:S04]  /*0430*/  IMAD R19, R19, R19, R18 ;  /* 0x0000001313137224 */ /* 0x000fc800078e0212 */
[----:B--2---:R-:W-:-:S04]  /*0440*/  IMAD R4, R4, R4, R19 ;  /* 0x0000000404047224 */ /* 0x004fc800078e0213 */
[----:B------:R-:W-:-:S04]  /*0450*/  IMAD R5, R5, R5, R4 ;  /* 0x0000000505057224 */ /* 0x000fc800078e0204 */
[----:B------:R-:W-:-:S04]  /*0460*/  IMAD R6, R6, R6, R5 ;  /* 0x0000000606067224 */ /* 0x000fc800078e0205 */
[----:B------:R-:W-:-:S05]  /*0470*/  IMAD R7, R7, R7, R6 ;  /* 0x0000000707077224 */ /* 0x000fca00078e0206 */
[----:B------:R-:W-:Y:S01]  /*0480*/  STG.E desc[UR6][R2.64], R7 ;  /* 0x0000000702007986 */ /* 0x000fe2000c101906 */
[----:B------:R-:W-:Y:S05]  /*0490*/  EXIT ;  /* 0x000000000000794d */ /* 0x000fea0003800000 */
.L_x_3:
[----:B------:R-:W-:-:S00]  /*04a0*/  BRA `(.L_x_3) ;  /* 0xfffffffc00fc7947 */ /* 0x000fc0000383ffff */
[----:B------:R-:W-:-:S00]  /*04b0*/  NOP ;  /* 0x0000000000007918 */ /* 0x000fc00000000000 */
        /* <DEDUP_REMOVED lines=12> */
.L_x_4:


//--------------------- .nv.shared._Z6scalarPiS_i --------------------------
	.section	.nv.shared._Z6scalarPiS_i,"aw",@nobits
	.sectionflags	@""
	.align	4
.nv.shared._Z6scalarPiS_i:
	.zero		1152


//--------------------- .nv.shared.reserved.0     --------------------------
	.section	.nv.shared.reserved.0,"aw",@nobits
	.weak		__nv_reservedSMEM_offset_0_alias
	.size		__nv_reservedSMEM_offset_0_alias, 0, 64
	.other		__nv_reservedSMEM_offset_0_alias,@"STO_CUDA_RESERVED_SHARED STV_DEFAULT"
__nv_reservedSMEM_offset_0_alias:
	.zero		0
	.zero		64


//--------------------- .nv.constant0._Z6scalarPiS_i --------------------------
	.section	.nv.constant0._Z6scalarPiS_i,"a",@progbits
	.sectionflags	@""
	.align	4
.nv.constant0._Z6scalarPiS_i:
	.zero		916


//--------------------- SYMBOLS --------------------------

	.type		.nv.reservedSmem.offset0,@object
	.size		.nv.reservedSmem.offset0,0x4
	.type		.nv.reservedSmem.cap,@object
	.size		.nv.reservedSmem.cap,0x4
